//
// Generated by NVIDIA NVVM Compiler
//
// Compiler Build ID: CL-36424714
// Cuda compilation tools, release 13.0, V13.0.88
// Based on NVVM 20.0.0
//

.version 9.0
.target sm_100
.address_size 64

	// .globl	_Z7reversePcPiS_i

.visible .entry _Z7reversePcPiS_i(
	.param .u64 .ptr .align 1 _Z7reversePcPiS_i_param_0,
	.param .u64 .ptr .align 1 _Z7reversePcPiS_i_param_1,
	.param .u64 .ptr .align 1 _Z7reversePcPiS_i_param_2,
	.param .u32 _Z7reversePcPiS_i_param_3
)
{
	.reg .pred 	%p<14>;
	.reg .b16 	%rs<3>;
	.reg .b32 	%r<125>;
	.reg .b64 	%rd<28>;

	ld.param.u64 	%rd11, [_Z7reversePcPiS_i_param_0];
	ld.param.u64 	%rd12, [_Z7reversePcPiS_i_param_1];
	ld.param.u64 	%rd13, [_Z7reversePcPiS_i_param_2];
	ld.param.u32 	%r36, [_Z7reversePcPiS_i_param_3];
	cvta.to.global.u64 	%rd1, %rd13;
	cvta.to.global.u64 	%rd2, %rd12;
	mov.u32 	%r1, %tid.x;
	setp.ge.s32 	%p1, %r1, %r36;
	@%p1 bra 	$L__BB0_19;
	setp.eq.s32 	%p2, %r1, 0;
	mov.b32 	%r119, 0;
	@%p2 bra 	$L__BB0_14;
	and.b32  	%r2, %r1, 15;
	setp.lt.u32 	%p3, %r1, 16;
	mov.b32 	%r109, 0;
	mov.u32 	%r119, %r109;
	@%p3 bra 	$L__BB0_5;
	and.b32  	%r109, %r1, 1008;
	neg.s32 	%r120, %r109;
	add.s64 	%rd27, %rd2, 32;
	mov.b32 	%r119, 0;
$L__BB0_4:
	.pragma "nounroll";
	ld.global.u32 	%r41, [%rd27+-32];
	add.s32 	%r42, %r119, %r41;
	ld.global.u32 	%r43, [%rd27+-28];
	add.s32 	%r44, %r42, %r43;
	ld.global.u32 	%r45, [%rd27+-24];
	add.s32 	%r46, %r44, %r45;
	ld.global.u32 	%r47, [%rd27+-20];
	add.s32 	%r48, %r46, %r47;
	ld.global.u32 	%r49, [%rd27+-16];
	add.s32 	%r50, %r48, %r49;
	ld.global.u32 	%r51, [%rd27+-12];
	add.s32 	%r52, %r50, %r51;
	ld.global.u32 	%r53, [%rd27+-8];
	add.s32 	%r54, %r52, %r53;
	ld.global.u32 	%r55, [%rd27+-4];
	add.s32 	%r56, %r54, %r55;
	ld.global.u32 	%r57, [%rd27];
	add.s32 	%r58, %r56, %r57;
	ld.global.u32 	%r59, [%rd27+4];
	add.s32 	%r60, %r58, %r59;
	ld.global.u32 	%r61, [%rd27+8];
	add.s32 	%r62, %r60, %r61;
	ld.global.u32 	%r63, [%rd27+12];
	add.s32 	%r64, %r62, %r63;
	ld.global.u32 	%r65, [%rd27+16];
	add.s32 	%r66, %r64, %r65;
	ld.global.u32 	%r67, [%rd27+20];
	add.s32 	%r68, %r66, %r67;
	ld.global.u32 	%r69, [%rd27+24];
	add.s32 	%r70, %r68, %r69;
	ld.global.u32 	%r71, [%rd27+28];
	add.s32 	%r72, %r70, %r71;
	add.s32 	%r119, %r72, 16;
	add.s32 	%r120, %r120, 16;
	add.s64 	%rd27, %rd27, 64;
	setp.eq.s32 	%p4, %r120, 0;
	@%p4 bra 	$L__BB0_5;
	bra.uni 	$L__BB0_4;
$L__BB0_5:
	setp.eq.s32 	%p5, %r2, 0;
	@%p5 bra 	$L__BB0_14;
	and.b32  	%r8, %r1, 7;
	setp.lt.u32 	%p6, %r2, 8;
	@%p6 bra 	$L__BB0_8;
	mul.wide.u32 	%rd14, %r109, 4;
	add.s64 	%rd15, %rd2, %rd14;
	ld.global.u32 	%r74, [%rd15];
	add.s32 	%r75, %r119, %r74;
	ld.global.u32 	%r76, [%rd15+4];
	add.s32 	%r77, %r75, %r76;
	ld.global.u32 	%r78, [%rd15+8];
	add.s32 	%r79, %r77, %r78;
	ld.global.u32 	%r80, [%rd15+12];
	add.s32 	%r81, %r79, %r80;
	ld.global.u32 	%r82, [%rd15+16];
	add.s32 	%r83, %r81, %r82;
	ld.global.u32 	%r84, [%rd15+20];
	add.s32 	%r85, %r83, %r84;
	ld.global.u32 	%r86, [%rd15+24];
	add.s32 	%r87, %r85, %r86;
	ld.global.u32 	%r88, [%rd15+28];
	add.s32 	%r89, %r87, %r88;
	add.s32 	%r119, %r89, 8;
	add.s32 	%r109, %r109, 8;
$L__BB0_8:
	setp.eq.s32 	%p7, %r8, 0;
	@%p7 bra 	$L__BB0_14;
	and.b32  	%r14, %r1, 3;
	setp.lt.u32 	%p8, %r8, 4;
	@%p8 bra 	$L__BB0_11;
	mul.wide.u32 	%rd16, %r109, 4;
	add.s64 	%rd17, %rd2, %rd16;
	ld.global.u32 	%r91, [%rd17];
	add.s32 	%r92, %r119, %r91;
	ld.global.u32 	%r93, [%rd17+4];
	add.s32 	%r94, %r92, %r93;
	ld.global.u32 	%r95, [%rd17+8];
	add.s32 	%r96, %r94, %r95;
	ld.global.u32 	%r97, [%rd17+12];
	add.s32 	%r98, %r96, %r97;
	add.s32 	%r119, %r98, 4;
	add.s32 	%r109, %r109, 4;
$L__BB0_11:
	setp.eq.s32 	%p9, %r14, 0;
	@%p9 bra 	$L__BB0_14;
	mul.wide.u32 	%rd18, %r109, 4;
	add.s64 	%rd26, %rd2, %rd18;
	neg.s32 	%r117, %r14;
$L__BB0_13:
	.pragma "nounroll";
	ld.global.u32 	%r99, [%rd26];
	add.s32 	%r100, %r119, %r99;
	add.s32 	%r119, %r100, 1;
	add.s64 	%rd26, %rd26, 4;
	add.s32 	%r117, %r117, 1;
	setp.ne.s32 	%p10, %r117, 0;
	@%p10 bra 	$L__BB0_13;
$L__BB0_14:
	mul.wide.u32 	%rd19, %r1, 4;
	add.s64 	%rd7, %rd2, %rd19;
	ld.global.u32 	%r124, [%rd7];
	setp.lt.s32 	%p11, %r124, 1;
	@%p11 bra 	$L__BB0_17;
	cvta.to.global.u64 	%rd8, %rd11;
	mov.b32 	%r123, 0;
$L__BB0_16:
	not.b32 	%r102, %r123;
	add.s32 	%r103, %r119, %r102;
	add.s32 	%r104, %r103, %r124;
	cvt.s64.s32 	%rd20, %r104;
	add.s64 	%rd21, %rd8, %rd20;
	ld.global.u8 	%rs1, [%rd21];
	add.s32 	%r105, %r123, %r119;
	cvt.s64.s32 	%rd22, %r105;
	add.s64 	%rd23, %rd1, %rd22;
	st.global.u8 	[%rd23], %rs1;
	add.s32 	%r123, %r123, 1;
	ld.global.u32 	%r124, [%rd7];
	setp.lt.s32 	%p12, %r123, %r124;
	@%p12 bra 	$L__BB0_16;
$L__BB0_17:
	add.s32 	%r106, %r36, -1;
	setp.ge.u32 	%p13, %r1, %r106;
	@%p13 bra 	$L__BB0_19;
	add.s32 	%r107, %r124, %r119;
	cvt.s64.s32 	%rd24, %r107;
	add.s64 	%rd25, %rd1, %rd24;
	mov.b16 	%rs2, 95;
	st.global.u8 	[%rd25], %rs2;
$L__BB0_19:
	ret;

}


// ===== COMPILED SASS (sm_100) =====

	.target	sm_100

	.elftype	@"ET_EXEC"


//--------------------- .note.nv.tkinfo           --------------------------
	.section	.note.nv.tkinfo,"",@"SHT_NOTE"
	.sectionflags	@"SHF_NOTE_NV_TKINFO"
	.tkinfo
        /*0018*/ 	.word	0x00000002
        /*0030*/ 	.string	""
        /*0030*/ 	.string	"ptxas"
        /*0030*/ 	.string	"Cuda compilation tools, release 13.0, V13.0.88"
        /*0030*/ 	.string	"Build cuda_13.0.r13.0/compiler.36424714_0"
        /*0030*/ 	.string	"-arch sm_100 -m 64 "



//--------------------- .note.nv.cuinfo           --------------------------
	.section	.note.nv.cuinfo,"",@"SHT_NOTE"
	.sectionflags	@"SHF_NOTE_NV_CUINFO"
        /*0018*/ 	.short	0x0002
        /*001a*/ 	.short	0x0064
        /*001c*/ 	.short	0x0082
	.zero		2


//--------------------- .nv.info                  --------------------------
	.section	.nv.info,"",@"SHT_CUDA_INFO"
	.align	4


	//----- nvinfo : EIATTR_REGCOUNT
	.align		4
        /*0000*/ 	.byte	0x04, 0x2f
        /*0002*/ 	.short	(.L_1 - .L_0)
	.align		4
.L_0:
        /*0004*/ 	.word	index@(_Z7reversePcPiS_i)
        /*0008*/ 	.word	0x0000001a


	//----- nvinfo : EIATTR_FRAME_SIZE
	.align		4
.L_1:
        /*000c*/ 	.byte	0x04, 0x11
        /*000e*/ 	.short	(.L_3 - .L_2)
	.align		4
.L_2:
        /*0010*/ 	.word	index@(_Z7reversePcPiS_i)
        /*0014*/ 	.word	0x00000000


	//----- nvinfo : EIATTR_MIN_STACK_SIZE
	.align		4
.L_3:
        /*0018*/ 	.byte	0x04, 0x12
        /*001a*/ 	.short	(.L_5 - .L_4)
	.align		4
.L_4:
        /*001c*/ 	.word	index@(_Z7reversePcPiS_i)
        /*0020*/ 	.word	0x00000000
.L_5:


//--------------------- .nv.compat                --------------------------
	.section	.nv.compat,"",@"SHT_CUDA_COMPAT_INFO"
	.align	4
        /*0000*/ 	.byte	0x02, 0x09, 0x00, 0x00, 0x02, 0x02, 0x01, 0x00, 0x02, 0x05, 0x05, 0x00, 0x03, 0x07, 0x01, 0x01
        /*0010*/ 	.byte	0x02, 0x03, 0x00, 0x00, 0x02, 0x06, 0x01, 0x00, 0x04, 0x0b, 0x08, 0x00, 0x09, 0x00, 0x00, 0x00
        /*0020*/ 	.byte	0x00, 0x00, 0x00, 0x00


//--------------------- .nv.info._Z7reversePcPiS_i --------------------------
	.section	.nv.info._Z7reversePcPiS_i,"",@"SHT_CUDA_INFO"
	.sectionflags	@""
	.align	4


	//----- nvinfo : EIATTR_CUDA_API_VERSION
	.align		4
        /*0000*/ 	.byte	0x04, 0x37
        /*0002*/ 	.short	(.L_7 - .L_6)
.L_6:
        /*0004*/ 	.word	0x00000082


	//----- nvinfo : EIATTR_KPARAM_INFO
	.align		4
.L_7:
        /*0008*/ 	.byte	0x04, 0x17
        /*000a*/ 	.short	(.L_9 - .L_8)
.L_8:
        /*000c*/ 	.word	0x00000000
        /*0010*/ 	.short	0x0003
        /*0012*/ 	.short	0x0018
        /*0014*/ 	.byte	0x00, 0xf0, 0x11, 0x00


	//----- nvinfo : EIATTR_KPARAM_INFO
	.align		4
.L_9:
        /*0018*/ 	.byte	0x04, 0x17
        /*001a*/ 	.short	(.L_11 - .L_10)
.L_10:
        /*001c*/ 	.word	0x00000000
        /*0020*/ 	.short	0x0002
        /*0022*/ 	.short	0x0010
        /*0024*/ 	.byte	0x00, 0xf5, 0x21, 0x00


	//----- nvinfo : EIATTR_KPARAM_INFO
	.align		4
.L_11:
        /*0028*/ 	.byte	0x04, 0x17
        /*002a*/ 	.short	(.L_13 - .L_12)
.L_12:
        /*002c*/ 	.word	0x00000000
        /*0030*/ 	.short	0x0001
        /*0032*/ 	.short	0x0008
        /*0034*/ 	.byte	0x00, 0xf5, 0x21, 0x00


	//----- nvinfo : EIATTR_KPARAM_INFO
	.align		4
.L_13:
        /*0038*/ 	.byte	0x04, 0x17
        /*003a*/ 	.short	(.L_15 - .L_14)
.L_14:
        /*003c*/ 	.word	0x00000000
        /*0040*/ 	.short	0x0000
        /*0042*/ 	.short	0x0000
        /*0044*/ 	.byte	0x00, 0xf5, 0x21, 0x00


	//----- nvinfo : EIATTR_SPARSE_MMA_MASK
	.align		4
.L_15:
        /*0048*/ 	.byte	0x03, 0x50
        /*004a*/ 	.short	0x0000


	//----- nvinfo : EIATTR_MAXREG_COUNT
	.align		4
        /*004c*/ 	.byte	0x03, 0x1b
        /*004e*/ 	.short	0x00ff


	//----- nvinfo : EIATTR_MERCURY_ISA_VERSION
	.align		4
        /*0050*/ 	.byte	0x03, 0x5f
        /*0052*/ 	.short	0x0101


	//----- nvinfo : EIATTR_VRC_CTA_INIT_COUNT
	.align		4
        /*0054*/ 	.byte	0x02, 0x4a
	.zero		1
	.zero		1


	//----- nvinfo : EIATTR_EXIT_INSTR_OFFSETS
	.align		4
        /*0058*/ 	.byte	0x04, 0x1c
        /*005a*/ 	.short	(.L_17 - .L_16)


	//   ....[0]....
.L_16:
        /*005c*/ 	.word	0x00000040


	//   ....[1]....
        /*0060*/ 	.word	0x00000850


	//   ....[2]....
        /*0064*/ 	.word	0x000008c0


	//----- nvinfo : EIATTR_CRS_STACK_SIZE
	.align		4
.L_17:
        /*0068*/ 	.byte	0x04, 0x1e
        /*006a*/ 	.short	(.L_19 - .L_18)
.L_18:
        /*006c*/ 	.word	0x00000000


	//----- nvinfo : EIATTR_CBANK_PARAM_SIZE
	.align		4
.L_19:
        /*0070*/ 	.byte	0x03, 0x19
        /*0072*/ 	.short	0x001c


	//----- nvinfo : EIATTR_PARAM_CBANK
	.align		4
        /*0074*/ 	.byte	0x04, 0x0a
        /*0076*/ 	.short	(.L_21 - .L_20)
	.align		4
.L_20:
        /*0078*/ 	.word	index@(.nv.constant0._Z7reversePcPiS_i)
        /*007c*/ 	.short	0x0380
        /*007e*/ 	.short	0x001c


	//----- nvinfo : EIATTR_SW_WAR
	.align		4
.L_21:
        /*0080*/ 	.byte	0x04, 0x36
        /*0082*/ 	.short	(.L_23 - .L_22)
.L_22:
        /*0084*/ 	.word	0x00000008
.L_23:


//--------------------- .nv.callgraph             --------------------------
	.section	.nv.callgraph,"",@"SHT_CUDA_CALLGRAPH"
	.align	4
	.sectionentsize	8
	.align		4
        /*0000*/ 	.word	0x00000000
	.align		4
        /*0004*/ 	.word	0xffffffff
	.align		4
        /*0008*/ 	.word	0x00000000
	.align		4
        /*000c*/ 	.word	0xfffffffe
	.align		4
        /*0010*/ 	.word	0x00000000
	.align		4
        /*0014*/ 	.word	0xfffffffd
	.align		4
        /*0018*/ 	.word	0x00000000
	.align		4
        /*001c*/ 	.word	0xfffffffc


//--------------------- .text._Z7reversePcPiS_i   --------------------------
	.section	.text._Z7reversePcPiS_i,"ax",@progbits
	.align	128
        .global         _Z7reversePcPiS_i
        .type           _Z7reversePcPiS_i,@function
        .size           _Z7reversePcPiS_i,(.L_x_14 - _Z7reversePcPiS_i)
        .other          _Z7reversePcPiS_i,@"STO_CUDA_ENTRY STV_DEFAULT"
_Z7reversePcPiS_i:
.text._Z7reversePcPiS_i:
[----:B------:R-:W-:Y:S01]  /*0000*/  LDC R1, c[0x0][0x37c] ;  /* 0x0000df00ff017b82 */ /* 0x000fe20000000800 */
[----:B------:R-:W0:Y:S01]  /*0010*/  S2R R0, SR_TID.X ;  /* 0x0000000000007919 */ /* 0x000e220000002100 */
[----:B------:R-:W0:Y:S02]  /*0020*/  LDCU UR4, c[0x0][0x398] ;  /* 0x00007300ff0477ac */ /* 0x000e240008000800 */
[----:B0-----:R-:W-:-:S13]  /*0030*/  ISETP.GE.AND P0, PT, R0, UR4, PT ;  /* 0x0000000400007c0c */ /* 0x001fda000bf06270 */
[----:B------:R-:W-:Y:S05]  /*0040*/  @P0 EXIT ;  /* 0x000000000000094d */ /* 0x000fea0003800000 */
[----:B------:R-:W-:Y:S01]  /*0050*/  ISETP.NE.AND P0, PT, R0, RZ, PT ;  /* 0x000000ff0000720c */ /* 0x000fe20003f05270 */
[----:B------:R-:W0:Y:S01]  /*0060*/  LDCU.64 UR6, c[0x0][0x358] ;  /* 0x00006b00ff0677ac */ /* 0x000e220008000a00 */
[----:B------:R-:W-:Y:S01]  /*0070*/  BSSY.RECONVERGENT B0, `(.L_x_0) ;  /* 0x0000063000007945 */ /* 0x000fe20003800200 */
[----:B------:R-:W-:-:S10]  /*0080*/  IMAD.MOV.U32 R2, RZ, RZ, RZ ;  /* 0x000000ffff027224 */ /* 0x000fd400078e00ff */
[----:B------:R-:W-:Y:S05]  /*0090*/  @!P0 BRA `(.L_x_1) ;  /* 0x0000000400808947 */ /* 0x000fea0003800000 */
[C---:B------:R-:W-:Y:S01]  /*00a0*/  ISETP.GE.U32.AND P1, PT, R0.reuse, 0x10, PT ;  /* 0x000000100000780c */ /* 0x040fe20003f26070 */
[----:B------:R-:W-:Y:S01]  /*00b0*/  BSSY.RECONVERGENT B1, `(.L_x_2) ;  /* 0x000002b000017945 */ /* 0x000fe20003800200 */
[----:B------:R-:W-:Y:S02]  /*00c0*/  LOP3.LUT R23, R0, 0xf, RZ, 0xc0, !PT ;  /* 0x0000000f00177812 */ /* 0x000fe400078ec0ff */
[----:B------:R-:W-:Y:S02]  /*00d0*/  CS2R R2, SRZ ;  /* 0x0000000000027805 */ /* 0x000fe4000001ff00 */
[----:B------:R-:W-:-:S07]  /*00e0*/  ISETP.NE.AND P0, PT, R23, RZ, PT ;  /* 0x000000ff1700720c */ /* 0x000fce0003f05270 */
[----:B------:R-:W-:Y:S06]  /*00f0*/  @!P1 BRA `(.L_x_3) ;  /* 0x0000000000989947 */ /* 0x000fec0003800000 */
[----:B------:R-:W1:Y:S01]  /*0100*/  LDCU.64 UR4, c[0x0][0x388] ;  /* 0x00007100ff0477ac */ /* 0x000e620008000a00 */
[----:B------:R-:W-:Y:S01]  /*0110*/  LOP3.LUT R3, R0, 0x3f0, RZ, 0xc0, !PT ;  /* 0x000003f000037812 */ /* 0x000fe200078ec0ff */
[----:B------:R-:W-:-:S04]  /*0120*/  IMAD.MOV.U32 R2, RZ, RZ, RZ ;  /* 0x000000ffff027224 */ /* 0x000fc800078e00ff */
[----:B------:R-:W-:Y:S01]  /*0130*/  IMAD.MOV R6, RZ, RZ, -R3 ;  /* 0x000000ffff067224 */ /* 0x000fe200078e0a03 */
[----:B-1----:R-:W-:-:S04]  /*0140*/  UIADD3 UR4, UP0, UPT, UR4, 0x20, URZ ;  /* 0x0000002004047890 */ /* 0x002fc8000ff1e0ff */
[----:B------:R-:W-:Y:S02]  /*0150*/  UIADD3.X UR5, UPT, UPT, URZ, UR5, URZ, UP0, !UPT ;  /* 0x00000005ff057290 */ /* 0x000fe400087fe4ff */
[----:B------:R-:W-:-:S04]  /*0160*/  IMAD.U32 R4, RZ, RZ, UR4 ;  /* 0x00000004ff047e24 */ /* 0x000fc8000f8e00ff */
[----:B------:R-:W-:-:S07]  /*0170*/  IMAD.U32 R5, RZ, RZ, UR5 ;  /* 0x00000005ff057e24 */ /* 0x000fce000f8e00ff */
.L_x_4:
[----:B0-----:R-:W2:Y:S04]  /*0180*/  LDG.E R9, desc[UR6][R4.64+-0x20] ;  /* 0xffffe00604097981 */ /* 0x001ea8000c1e1900 */
[----:B------:R-:W2:Y:S04]  /*0190*/  LDG.E R10, desc[UR6][R4.64+-0x1c] ;  /* 0xffffe406040a7981 */ /* 0x000ea8000c1e1900 */
[----:B------:R-:W3:Y:S04]  /*01a0*/  LDG.E R12, desc[UR6][R4.64+-0x18] ;  /* 0xffffe806040c7981 */ /* 0x000ee8000c1e1900 */
[----:B------:R-:W3:Y:S04]  /*01b0*/  LDG.E R11, desc[UR6][R4.64+-0x14] ;  /* 0xffffec06040b7981 */ /* 0x000ee8000c1e1900 */
[----:B------:R-:W4:Y:S04]  /*01c0*/  LDG.E R14, desc[UR6][R4.64+-0x10] ;  /* 0xfffff006040e7981 */ /* 0x000f28000c1e1900 */
[----:B------:R-:W4:Y:S04]  /*01d0*/  LDG.E R13, desc[UR6][R4.64+-0xc] ;  /* 0xfffff406040d7981 */ /* 0x000f28000c1e1900 */
[----:B------:R-:W5:Y:S04]  /*01e0*/  LDG.E R16, desc[UR6][R4.64+-0x8] ;  /* 0xfffff80604107981 */ /* 0x000f68000c1e1900 */
        /* <DEDUP_REMOVED lines=8> */
[----:B------:R0:W5:Y:S01]  /*0270*/  LDG.E R8, desc[UR6][R4.64+0x1c] ;  /* 0x00001c0604087981 */ /* 0x000162000c1e1900 */
[----:B------:R-:W-:-:S05]  /*0280*/  VIADD R6, R6, 0x10 ;  /* 0x0000001006067836 */ /* 0x000fca0000000000 */
[----:B------:R-:W-:Y:S02]  /*0290*/  ISETP.NE.AND P1, PT, R6, RZ, PT ;  /* 0x000000ff0600720c */ /* 0x000fe40003f25270 */
[----:B0-----:R-:W-:-:S05]  /*02a0*/  IADD3 R4, P2, PT, R4, 0x40, RZ ;  /* 0x0000004004047810 */ /* 0x001fca0007f5e0ff */
[----:B------:R-:W-:Y:S01]  /*02b0*/  IMAD.X R5, RZ, RZ, R5, P2 ;  /* 0x000000ffff057224 */ /* 0x000fe200010e0605 */
[----:B--2---:R-:W-:-:S04]  /*02c0*/  IADD3 R9, PT, PT, R10, R2, R9 ;  /* 0x000000020a097210 */ /* 0x004fc80007ffe009 */
[----:B---3--:R-:W-:-:S04]  /*02d0*/  IADD3 R9, PT, PT, R11, R9, R12 ;  /* 0x000000090b097210 */ /* 0x008fc80007ffe00c */
[----:B----4-:R-:W-:-:S04]  /*02e0*/  IADD3 R9, PT, PT, R13, R9, R14 ;  /* 0x000000090d097210 */ /* 0x010fc80007ffe00e */
[----:B-----5:R-:W-:-:S04]  /*02f0*/  IADD3 R9, PT, PT, R15, R9, R16 ;  /* 0x000000090f097210 */ /* 0x020fc80007ffe010 */
[----:B------:R-:W-:-:S04]  /*0300*/  IADD3 R9, PT, PT, R17, R9, R18 ;  /* 0x0000000911097210 */ /* 0x000fc80007ffe012 */
[----:B------:R-:W-:-:S04]  /*0310*/  IADD3 R9, PT, PT, R19, R9, R20 ;  /* 0x0000000913097210 */ /* 0x000fc80007ffe014 */
[----:B------:R-:W-:-:S04]  /*0320*/  IADD3 R9, PT, PT, R21, R9, R22 ;  /* 0x0000000915097210 */ /* 0x000fc80007ffe016 */
[----:B------:R-:W-:-:S05]  /*0330*/  IADD3 R7, PT, PT, R8, R9, R7 ;  /* 0x0000000908077210 */ /* 0x000fca0007ffe007 */
[----:B------:R-:W-:Y:S01]  /*0340*/  VIADD R2, R7, 0x10 ;  /* 0x0000001007027836 */ /* 0x000fe20000000000 */
[----:B------:R-:W-:Y:S06]  /*0350*/  @P1 BRA `(.L_x_4) ;  /* 0xfffffffc00881947 */ /* 0x000fec000383ffff */
.L_x_3:
[----:B0-----:R-:W-:Y:S05]  /*0360*/  BSYNC.RECONVERGENT B1 ;  /* 0x0000000000017941 */ /* 0x001fea0003800200 */
.L_x_2:
[----:B------:R-:W-:Y:S05]  /*0370*/  @!P0 BRA `(.L_x_1) ;  /* 0x0000000000c88947 */ /* 0x000fea0003800000 */
[----:B------:R-:W-:Y:S01]  /*0380*/  ISETP.GE.U32.AND P0, PT, R23, 0x8, PT ;  /* 0x000000081700780c */ /* 0x000fe20003f06070 */
[----:B------:R-:W-:Y:S01]  /*0390*/  BSSY.RECONVERGENT B1, `(.L_x_5) ;  /* 0x0000014000017945 */ /* 0x000fe20003800200 */
[----:B------:R-:W-:-:S04]  /*03a0*/  LOP3.LUT R14, R0, 0x7, RZ, 0xc0, !PT ;  /* 0x00000007000e7812 */ /* 0x000fc800078ec0ff */
[----:B------:R-:W-:-:S07]  /*03b0*/  ISETP.NE.AND P1, PT, R14, RZ, PT ;  /* 0x000000ff0e00720c */ /* 0x000fce0003f25270 */
[----:B------:R-:W-:Y:S06]  /*03c0*/  @!P0 BRA `(.L_x_6) ;  /* 0x0000000000408947 */ /* 0x000fec0003800000 */
[----:B------:R-:W0:Y:S02]  /*03d0*/  LDC.64 R4, c[0x0][0x388] ;  /* 0x0000e200ff047b82 */ /* 0x000e240000000a00 */
[----:B0-----:R-:W-:-:S05]  /*03e0*/  IMAD.WIDE.U32 R4, R3, 0x4, R4 ;  /* 0x0000000403047825 */ /* 0x001fca00078e0004 */
[----:B------:R-:W2:Y:S04]  /*03f0*/  LDG.E R7, desc[UR6][R4.64] ;  /* 0x0000000604077981 */ /* 0x000ea8000c1e1900 */
[----:B------:R-:W2:Y:S04]  /*0400*/  LDG.E R6, desc[UR6][R4.64+0x4] ;  /* 0x0000040604067981 */ /* 0x000ea8000c1e1900 */
[----:B------:R-:W3:Y:S04]  /*0410*/  LDG.E R9, desc[UR6][R4.64+0x8] ;  /* 0x0000080604097981 */ /* 0x000ee8000c1e1900 */
[----:B------:R-:W3:Y:S04]  /*0420*/  LDG.E R8, desc[UR6][R4.64+0xc] ;  /* 0x00000c0604087981 */ /* 0x000ee8000c1e1900 */
[----:B------:R-:W4:Y:S04]  /*0430*/  LDG.E R11, desc[UR6][R4.64+0x10] ;  /* 0x00001006040b7981 */ /* 0x000f28000c1e1900 */
[----:B------:R-:W4:Y:S04]  /*0440*/  LDG.E R10, desc[UR6][R4.64+0x14] ;  /* 0x00001406040a7981 */ /* 0x000f28000c1e1900 */
[----:B------:R-:W5:Y:S04]  /*0450*/  LDG.E R13, desc[UR6][R4.64+0x18] ;  /* 0x00001806040d7981 */ /* 0x000f68000c1e1900 */
[----:B------:R-:W5:Y:S01]  /*0460*/  LDG.E R12, desc[UR6][R4.64+0x1c] ;  /* 0x00001c06040c7981 */ /* 0x000f62000c1e1900 */
[----:B------:R-:W-:Y:S01]  /*0470*/  VIADD R3, R3, 0x8 ;  /* 0x0000000803037836 */ /* 0x000fe20000000000 */
[----:B--2---:R-:W-:-:S04]  /*0480*/  IADD3 R6, PT, PT, R6, R2, R7 ;  /* 0x0000000206067210 */ /* 0x004fc80007ffe007 */
[----:B---3--:R-:W-:-:S04]  /*0490*/  IADD3 R6, PT, PT, R8, R6, R9 ;  /* 0x0000000608067210 */ /* 0x008fc80007ffe009 */
[----:B----4-:R-:W-:-:S04]  /*04a0*/  IADD3 R6, PT, PT, R10, R6, R11 ;  /* 0x000000060a067210 */ /* 0x010fc80007ffe00b */
[----:B-----5:R-:W-:-:S05]  /*04b0*/  IADD3 R6, PT, PT, R12, R6, R13 ;  /* 0x000000060c067210 */ /* 0x020fca0007ffe00d */
[----:B------:R-:W-:-:S07]  /*04c0*/  VIADD R2, R6, 0x8 ;  /* 0x0000000806027836 */ /* 0x000fce0000000000 */
.L_x_6:
[----:B------:R-:W-:Y:S05]  /*04d0*/  BSYNC.RECONVERGENT B1 ;  /* 0x0000000000017941 */ /* 0x000fea0003800200 */
.L_x_5:
        /* <DEDUP_REMOVED lines=11> */
[----:B------:R-:W3:Y:S01]  /*0590*/  LDG.E R9, desc[UR6][R4.64+0xc] ;  /* 0x00000c0604097981 */ /* 0x000ee2000c1e1900 */
[----:B------:R-:W-:Y:S01]  /*05a0*/  VIADD R3, R3, 0x4 ;  /* 0x0000000403037836 */ /* 0x000fe20000000000 */
[----:B--2---:R-:W-:-:S04]  /*05b0*/  IADD3 R7, PT, PT, R8, R2, R7 ;  /* 0x0000000208077210 */ /* 0x004fc80007ffe007 */
[----:B---3--:R-:W-:-:S05]  /*05c0*/  IADD3 R7, PT, PT, R9, R7, R10 ;  /* 0x0000000709077210 */ /* 0x008fca0007ffe00a */
[----:B------:R-:W-:-:S07]  /*05d0*/  VIADD R2, R7, 0x4 ;  /* 0x0000000407027836 */ /* 0x000fce0000000000 */
.L_x_8:
[----:B------:R-:W-:Y:S05]  /*05e0*/  BSYNC.RECONVERGENT B1 ;  /* 0x0000000000017941 */ /* 0x000fea0003800200 */
.L_x_7:
[----:B------:R-:W-:Y:S05]  /*05f0*/  @!P1 BRA `(.L_x_1) ;  /* 0x0000000000289947 */ /* 0x000fea0003800000 */
[----:B------:R-:W0:Y:S01]  /*0600*/  LDC.64 R4, c[0x0][0x388] ;  /* 0x0000e200ff047b82 */ /* 0x000e220000000a00 */
[----:B------:R-:W-:Y:S02]  /*0610*/  IMAD.MOV R6, RZ, RZ, -R6 ;  /* 0x000000ffff067224 */ /* 0x000fe400078e0a06 */
[----:B0-----:R-:W-:-:S07]  /*0620*/  IMAD.WIDE.U32 R4, R3, 0x4, R4 ;  /* 0x0000000403047825 */ /* 0x001fce00078e0004 */
.L_x_9:
[----:B------:R0:W2:Y:S01]  /*0630*/  LDG.E R3, desc[UR6][R4.64] ;  /* 0x0000000604037981 */ /* 0x0000a2000c1e1900 */
[----:B------:R-:W-:-:S05]  /*0640*/  VIADD R6, R6, 0x1 ;  /* 0x0000000106067836 */ /* 0x000fca0000000000 */
[----:B------:R-:W-:Y:S02]  /*0650*/  ISETP.NE.AND P0, PT, R6, RZ, PT ;  /* 0x000000ff0600720c */ /* 0x000fe40003f05270 */
[----:B0-----:R-:W-:-:S05]  /*0660*/  IADD3 R4, P1, PT, R4, 0x4, RZ ;  /* 0x0000000404047810 */ /* 0x001fca0007f3e0ff */
[----:B------:R-:W-:Y:S01]  /*0670*/  IMAD.X R5, RZ, RZ, R5, P1 ;  /* 0x000000ffff057224 */ /* 0x000fe200008e0605 */
[----:B--2---:R-:W-:-:S05]  /*0680*/  IADD3 R2, PT, PT, R2, 0x1, R3 ;  /* 0x0000000102027810 */ /* 0x004fca0007ffe003 */
[----:B------:R-:W-:Y:S05]  /*0690*/  @P0 BRA `(.L_x_9) ;  /* 0xfffffffc00e40947 */ /* 0x000fea000383ffff */
.L_x_1:
[----:B0-----:R-:W-:Y:S05]  /*06a0*/  BSYNC.RECONVERGENT B0 ;  /* 0x0000000000007941 */ /* 0x001fea0003800200 */
.L_x_0:
[----:B------:R-:W0:Y:S01]  /*06b0*/  LDC.64 R4, c[0x0][0x388] ;  /* 0x0000e200ff047b82 */ /* 0x000e220000000a00 */
[----:B------:R-:W1:Y:S01]  /*06c0*/  LDCU.64 UR10, c[0x0][0x390] ;  /* 0x00007200ff0a77ac */ /* 0x000e620008000a00 */
[----:B------:R-:W2:Y:S01]  /*06d0*/  LDCU.64 UR8, c[0x0][0x380] ;  /* 0x00007000ff0877ac */ /* 0x000ea20008000a00 */
[----:B0-----:R-:W-:-:S05]  /*06e0*/  IMAD.WIDE.U32 R4, R0, 0x4, R4 ;  /* 0x0000000400047825 */ /* 0x001fca00078e0004 */
[----:B------:R-:W3:Y:S01]  /*06f0*/  LDG.E R3, desc[UR6][R4.64] ;  /* 0x0000000604037981 */ /* 0x000ee2000c1e1900 */
[----:B------:R-:W-:Y:S01]  /*0700*/  BSSY.RECONVERGENT B0, `(.L_x_10) ;  /* 0x0000011000007945 */ /* 0x000fe20003800200 */
[----:B---3--:R-:W-:-:S13]  /*0710*/  ISETP.GE.AND P0, PT, R3, 0x1, PT ;  /* 0x000000010300780c */ /* 0x008fda0003f06270 */
[----:B-12---:R-:W-:Y:S05]  /*0720*/  @!P0 BRA `(.L_x_11) ;  /* 0x0000000000388947 */ /* 0x006fea0003800000 */
[----:B------:R-:W-:-:S07]  /*0730*/  IMAD.MOV.U32 R10, RZ, RZ, RZ ;  /* 0x000000ffff0a7224 */ /* 0x000fce00078e00ff */
.L_x_12:
[----:B------:R-:W-:-:S04]  /*0740*/  LOP3.LUT R6, RZ, R10, RZ, 0x33, !PT ;  /* 0x0000000aff067212 */ /* 0x000fc800078e33ff */
[----:B------:R-:W-:-:S04]  /*0750*/  IADD3 R3, PT, PT, R3, R2, R6 ;  /* 0x0000000203037210 */ /* 0x000fc80007ffe006 */
[----:B------:R-:W-:-:S04]  /*0760*/  IADD3 R6, P0, PT, R3, UR8, RZ ;  /* 0x0000000803067c10 */ /* 0x000fc8000ff1e0ff */
[----:B------:R-:W-:-:S06]  /*0770*/  LEA.HI.X.SX32 R7, R3, UR9, 0x1, P0 ;  /* 0x0000000903077c11 */ /* 0x000fcc00080f0eff */
[----:B------:R-:W2:Y:S01]  /*0780*/  LDG.E.U8 R7, desc[UR6][R6.64] ;  /* 0x0000000606077981 */ /* 0x000ea2000c1e1100 */
[----:B------:R-:W-:-:S05]  /*0790*/  IMAD.IADD R3, R10, 0x1, R2 ;  /* 0x000000010a037824 */ /* 0x000fca00078e0202 */
[----:B------:R-:W-:-:S04]  /*07a0*/  IADD3 R8, P0, PT, R3, UR10, RZ ;  /* 0x0000000a03087c10 */ /* 0x000fc8000ff1e0ff */
[----:B------:R-:W-:-:S05]  /*07b0*/  LEA.HI.X.SX32 R9, R3, UR11, 0x1, P0 ;  /* 0x0000000b03097c11 */ /* 0x000fca00080f0eff */
[----:B--2---:R0:W-:Y:S04]  /*07c0*/  STG.E.U8 desc[UR6][R8.64], R7 ;  /* 0x0000000708007986 */ /* 0x0041e8000c101106 */
[----:B------:R-:W2:Y:S01]  /*07d0*/  LDG.E R3, desc[UR6][R4.64] ;  /* 0x0000000604037981 */ /* 0x000ea2000c1e1900 */
[----:B------:R-:W-:-:S05]  /*07e0*/  VIADD R10, R10, 0x1 ;  /* 0x000000010a0a7836 */ /* 0x000fca0000000000 */
[----:B--2---:R-:W-:-:S13]  /*07f0*/  ISETP.GE.AND P0, PT, R10, R3, PT ;  /* 0x000000030a00720c */ /* 0x004fda0003f06270 */
[----:B0-----:R-:W-:Y:S05]  /*0800*/  @!P0 BRA `(.L_x_12) ;  /* 0xfffffffc00cc8947 */ /* 0x001fea000383ffff */
.L_x_11:
[----:B------:R-:W-:Y:S05]  /*0810*/  BSYNC.RECONVERGENT B0 ;  /* 0x0000000000007941 */ /* 0x000fea0003800200 */
.L_x_10:
[----:B------:R-:W0:Y:S02]  /*0820*/  LDCU UR4, c[0x0][0x398] ;  /* 0x00007300ff0477ac */ /* 0x000e240008000800 */
[----:B0-----:R-:W-:-:S06]  /*0830*/  UIADD3 UR4, UPT, UPT, UR4, -0x1, URZ ;  /* 0xffffffff04047890 */ /* 0x001fcc000fffe0ff */
[----:B------:R-:W-:-:S13]  /*0840*/  ISETP.GE.U32.AND P0, PT, R0, UR4, PT ;  /* 0x0000000400007c0c */ /* 0x000fda000bf06070 */
[----:B------:R-:W-:Y:S05]  /*0850*/  @P0 EXIT ;  /* 0x000000000000094d */ /* 0x000fea0003800000 */
[----:B------:R-:W0:Y:S01]  /*0860*/  LDCU.64 UR4, c[0x0][0x390] ;  /* 0x00007200ff0477ac */ /* 0x000e220008000a00 */
[----:B------:R-:W-:Y:S02]  /*0870*/  IMAD.IADD R3, R3, 0x1, R2 ;  /* 0x0000000103037824 */ /* 0x000fe400078e0202 */
[----:B------:R-:W-:-:S03]  /*0880*/  IMAD.MOV.U32 R0, RZ, RZ, 0x5f ;  /* 0x0000005fff007424 */ /* 0x000fc600078e00ff */
[----:B0-----:R-:W-:-:S04]  /*0890*/  IADD3 R2, P0, PT, R3, UR4, RZ ;  /* 0x0000000403027c10 */ /* 0x001fc8000ff1e0ff */
[----:B------:R-:W-:-:S05]  /*08a0*/  LEA.HI.X.SX32 R3, R3, UR5, 0x1, P0 ;  /* 0x0000000503037c11 */ /* 0x000fca00080f0eff */
[----:B------:R-:W-:Y:S01]  /*08b0*/  STG.E.U8 desc[UR6][R2.64], R0 ;  /* 0x0000000002007986 */ /* 0x000fe2000c101106 */
[----:B------:R-:W-:Y:S05]  /*08c0*/  EXIT ;  /* 0x000000000000794d */ /* 0x000fea0003800000 */
.L_x_13:
[----:B------:R-:W-:-:S00]  /*08d0*/  BRA `(.L_x_13) ;  /* 0xfffffffc00fc7947 */ /* 0x000fc0000383ffff */
[----:B------:R-:W-:-:S00]  /*08e0*/  NOP ;  /* 0x0000000000007918 */ /* 0x000fc00000000000 */
        /* <DEDUP_REMOVED lines=9> */
.L_x_14:


//--------------------- .nv.shared.reserved.0     --------------------------
	.section	.nv.shared.reserved.0,"aw",@nobits
	.weak		__nv_reservedSMEM_offset_0_alias
	.size		__nv_reservedSMEM_offset_0_alias, 0, 64
	.other		__nv_reservedSMEM_offset_0_alias,@"STO_CUDA_RESERVED_SHARED STV_DEFAULT"
__nv_reservedSMEM_offset_0_alias:
	.zero		0
	.zero		64


//--------------------- .nv.constant0._Z7reversePcPiS_i --------------------------
	.section	.nv.constant0._Z7reversePcPiS_i,"a",@progbits
	.sectionflags	@""
	.align	4
.nv.constant0._Z7reversePcPiS_i:
	.zero		924


//--------------------- SYMBOLS --------------------------

	.type		.nv.reservedSmem.offset0,@object
	.size		.nv.reservedSmem.offset0,0x4
